//
// Generated by NVIDIA NVVM Compiler
//
// Compiler Build ID: CL-36424714
// Cuda compilation tools, release 13.0, V13.0.88
// Based on NVVM 20.0.0
//

.version 9.0
.target sm_100
.address_size 64

	// .globl	_Z5gInitPfS_
.global .align 4 .f32 s;

.visible .entry _Z5gInitPfS_(
	.param .u64 .ptr .align 1 _Z5gInitPfS__param_0,
	.param .u64 .ptr .align 1 _Z5gInitPfS__param_1
)
{
	.reg .b32 	%r<6>;
	.reg .b32 	%f<2>;
	.reg .b64 	%rd<8>;
	.reg .b64 	%fd<3>;

	ld.param.u64 	%rd1, [_Z5gInitPfS__param_0];
	ld.param.u64 	%rd2, [_Z5gInitPfS__param_1];
	cvta.to.global.u64 	%rd3, %rd2;
	cvta.to.global.u64 	%rd4, %rd1;
	mov.u32 	%r1, %tid.x;
	mov.u32 	%r2, %ctaid.x;
	mov.u32 	%r3, %ntid.x;
	mad.lo.s32 	%r4, %r2, %r3, %r1;
	cvt.rn.f64.s32 	%fd1, %r4;
	mul.f64 	%fd2, %fd1, 0d3F847AE147AE147B;
	cvt.rn.f32.f64 	%f1, %fd2;
	mul.wide.s32 	%rd5, %r4, 4;
	add.s64 	%rd6, %rd4, %rd5;
	st.global.f32 	[%rd6], %f1;
	add.s64 	%rd7, %rd3, %rd5;
	mov.b32 	%r5, 1008981770;
	st.global.u32 	[%rd7], %r5;
	ret;

}
	// .globl	_Z14gScalarProductPfS_
.visible .entry _Z14gScalarProductPfS_(
	.param .u64 .ptr .align 1 _Z14gScalarProductPfS__param_0,
	.param .u64 .ptr .align 1 _Z14gScalarProductPfS__param_1
)
{
	.reg .b32 	%r<5>;
	.reg .b32 	%f<5>;
	.reg .b64 	%rd<8>;

	ld.param.u64 	%rd1, [_Z14gScalarProductPfS__param_0];
	ld.param.u64 	%rd2, [_Z14gScalarProductPfS__param_1];
	cvta.to.global.u64 	%rd3, %rd2;
	cvta.to.global.u64 	%rd4, %rd1;
	mov.u32 	%r1, %tid.x;
	mov.u32 	%r2, %ctaid.x;
	mov.u32 	%r3, %ntid.x;
	mad.lo.s32 	%r4, %r2, %r3, %r1;
	mul.wide.s32 	%rd5, %r4, 4;
	add.s64 	%rd6, %rd4, %rd5;
	ld.global.f32 	%f1, [%rd6];
	add.s64 	%rd7, %rd3, %rd5;
	ld.global.f32 	%f2, [%rd7];
	mul.f32 	%f3, %f1, %f2;
	atom.global.add.f32 	%f4, [s], %f3;
	ret;

}


// ===== COMPILED SASS (sm_100) =====

	.target	sm_100

	.elftype	@"ET_EXEC"


//--------------------- .note.nv.tkinfo           --------------------------
	.section	.note.nv.tkinfo,"",@"SHT_NOTE"
	.sectionflags	@"SHF_NOTE_NV_TKINFO"
	.tkinfo
        /*0018*/ 	.word	0x00000002
        /*0030*/ 	.string	""
        /*0030*/ 	.string	"ptxas"
        /*0030*/ 	.string	"Cuda compilation tools, release 13.0, V13.0.88"
        /*0030*/ 	.string	"Build cuda_13.0.r13.0/compiler.36424714_0"
        /*0030*/ 	.string	"-arch sm_100 -m 64 "



//--------------------- .note.nv.cuinfo           --------------------------
	.section	.note.nv.cuinfo,"",@"SHT_NOTE"
	.sectionflags	@"SHF_NOTE_NV_CUINFO"
        /*0018*/ 	.short	0x0002
        /*001a*/ 	.short	0x0064
        /*001c*/ 	.short	0x0082
	.zero		2


//--------------------- .nv.info                  --------------------------
	.section	.nv.info,"",@"SHT_CUDA_INFO"
	.align	4


	//----- nvinfo : EIATTR_REGCOUNT
	.align		4
        /*0000*/ 	.byte	0x04, 0x2f
        /*0002*/ 	.short	(.L_2 - .L_1)
	.align		4
.L_1:
        /*0004*/ 	.word	index@(_Z5gInitPfS_)
        /*0008*/ 	.word	0x0000000e


	//----- nvinfo : EIATTR_FRAME_SIZE
	.align		4
.L_2:
        /*000c*/ 	.byte	0x04, 0x11
        /*000e*/ 	.short	(.L_4 - .L_3)
	.align		4
.L_3:
        /*0010*/ 	.word	index@(_Z5gInitPfS_)
        /*0014*/ 	.word	0x00000000


	//----- nvinfo : EIATTR_REGCOUNT
	.align		4
.L_4:
        /*0018*/ 	.byte	0x04, 0x2f
        /*001a*/ 	.short	(.L_6 - .L_5)
	.align		4
.L_5:
        /*001c*/ 	.word	index@(_Z14gScalarProductPfS_)
        /*0020*/ 	.word	0x0000000c


	//----- nvinfo : EIATTR_FRAME_SIZE
	.align		4
.L_6:
        /*0024*/ 	.byte	0x04, 0x11
        /*0026*/ 	.short	(.L_8 - .L_7)
	.align		4
.L_7:
        /*0028*/ 	.word	index@(_Z14gScalarProductPfS_)
        /*002c*/ 	.word	0x00000000


	//----- nvinfo : EIATTR_MIN_STACK_SIZE
	.align		4
.L_8:
        /*0030*/ 	.byte	0x04, 0x12
        /*0032*/ 	.short	(.L_10 - .L_9)
	.align		4
.L_9:
        /*0034*/ 	.word	index@(_Z14gScalarProductPfS_)
        /*0038*/ 	.word	0x00000000


	//----- nvinfo : EIATTR_MIN_STACK_SIZE
	.align		4
.L_10:
        /*003c*/ 	.byte	0x04, 0x12
        /*003e*/ 	.short	(.L_12 - .L_11)
	.align		4
.L_11:
        /*0040*/ 	.word	index@(_Z5gInitPfS_)
        /*0044*/ 	.word	0x00000000
.L_12:


//--------------------- .nv.compat                --------------------------
	.section	.nv.compat,"",@"SHT_CUDA_COMPAT_INFO"
	.align	4
        /*0000*/ 	.byte	0x02, 0x09, 0x00, 0x00, 0x02, 0x02, 0x01, 0x00, 0x02, 0x05, 0x05, 0x00, 0x03, 0x07, 0x01, 0x01
        /*0010*/ 	.byte	0x02, 0x03, 0x00, 0x00, 0x02, 0x06, 0x01, 0x00, 0x04, 0x0b, 0x08, 0x00, 0x01, 0x00, 0x00, 0x00
        /*0020*/ 	.byte	0x00, 0x00, 0x00, 0x00


//--------------------- .nv.info._Z14gScalarProductPfS_ --------------------------
	.section	.nv.info._Z14gScalarProductPfS_,"",@"SHT_CUDA_INFO"
	.sectionflags	@""
	.align	4


	//----- nvinfo : EIATTR_CUDA_API_VERSION
	.align		4
        /*0000*/ 	.byte	0x04, 0x37
        /*0002*/ 	.short	(.L_14 - .L_13)
.L_13:
        /*0004*/ 	.word	0x00000082


	//----- nvinfo : EIATTR_KPARAM_INFO
	.align		4
.L_14:
        /*0008*/ 	.byte	0x04, 0x17
        /*000a*/ 	.short	(.L_16 - .L_15)
.L_15:
        /*000c*/ 	.word	0x00000000
        /*0010*/ 	.short	0x0001
        /*0012*/ 	.short	0x0008
        /*0014*/ 	.byte	0x00, 0xf5, 0x21, 0x00


	//----- nvinfo : EIATTR_KPARAM_INFO
	.align		4
.L_16:
        /*0018*/ 	.byte	0x04, 0x17
        /*001a*/ 	.short	(.L_18 - .L_17)
.L_17:
        /*001c*/ 	.word	0x00000000
        /*0020*/ 	.short	0x0000
        /*0022*/ 	.short	0x0000
        /*0024*/ 	.byte	0x00, 0xf5, 0x21, 0x00


	//----- nvinfo : EIATTR_SPARSE_MMA_MASK
	.align		4
.L_18:
        /*0028*/ 	.byte	0x03, 0x50
        /*002a*/ 	.short	0x0000


	//----- nvinfo : EIATTR_MAXREG_COUNT
	.align		4
        /*002c*/ 	.byte	0x03, 0x1b
        /*002e*/ 	.short	0x00ff


	//----- nvinfo : EIATTR_MERCURY_ISA_VERSION
	.align		4
        /*0030*/ 	.byte	0x03, 0x5f
        /*0032*/ 	.short	0x0101


	//----- nvinfo : EIATTR_VRC_CTA_INIT_COUNT
	.align		4
        /*0034*/ 	.byte	0x02, 0x4a
	.zero		1
	.zero		1


	//----- nvinfo : EIATTR_EXIT_INSTR_OFFSETS
	.align		4
        /*0038*/ 	.byte	0x04, 0x1c
        /*003a*/ 	.short	(.L_20 - .L_19)


	//   ....[0]....
.L_19:
        /*003c*/ 	.word	0x000000f0


	//----- nvinfo : EIATTR_CBANK_PARAM_SIZE
	.align		4
.L_20:
        /*0040*/ 	.byte	0x03, 0x19
        /*0042*/ 	.short	0x0010


	//----- nvinfo : EIATTR_PARAM_CBANK
	.align		4
        /*0044*/ 	.byte	0x04, 0x0a
        /*0046*/ 	.short	(.L_22 - .L_21)
	.align		4
.L_21:
        /*0048*/ 	.word	index@(.nv.constant0._Z14gScalarProductPfS_)
        /*004c*/ 	.short	0x0380
        /*004e*/ 	.short	0x0010


	//----- nvinfo : EIATTR_SW_WAR
	.align		4
.L_22:
        /*0050*/ 	.byte	0x04, 0x36
        /*0052*/ 	.short	(.L_24 - .L_23)
.L_23:
        /*0054*/ 	.word	0x00000008
.L_24:


//--------------------- .nv.info._Z5gInitPfS_     --------------------------
	.section	.nv.info._Z5gInitPfS_,"",@"SHT_CUDA_INFO"
	.sectionflags	@""
	.align	4


	//----- nvinfo : EIATTR_CUDA_API_VERSION
	.align		4
        /*0000*/ 	.byte	0x04, 0x37
        /*0002*/ 	.short	(.L_26 - .L_25)
.L_25:
        /*0004*/ 	.word	0x00000082


	//----- nvinfo : EIATTR_KPARAM_INFO
	.align		4
.L_26:
        /*0008*/ 	.byte	0x04, 0x17
        /*000a*/ 	.short	(.L_28 - .L_27)
.L_27:
        /*000c*/ 	.word	0x00000000
        /*0010*/ 	.short	0x0001
        /*0012*/ 	.short	0x0008
        /*0014*/ 	.byte	0x00, 0xf5, 0x21, 0x00


	//----- nvinfo : EIATTR_KPARAM_INFO
	.align		4
.L_28:
        /*0018*/ 	.byte	0x04, 0x17
        /*001a*/ 	.short	(.L_30 - .L_29)
.L_29:
        /*001c*/ 	.word	0x00000000
        /*0020*/ 	.short	0x0000
        /*0022*/ 	.short	0x0000
        /*0024*/ 	.byte	0x00, 0xf5, 0x21, 0x00


	//----- nvinfo : EIATTR_SPARSE_MMA_MASK
	.align		4
.L_30:
        /*0028*/ 	.byte	0x03, 0x50
        /*002a*/ 	.short	0x0000


	//----- nvinfo : EIATTR_MAXREG_COUNT
	.align		4
        /*002c*/ 	.byte	0x03, 0x1b
        /*002e*/ 	.short	0x00ff


	//----- nvinfo : EIATTR_MERCURY_ISA_VERSION
	.align		4
        /*0030*/ 	.byte	0x03, 0x5f
        /*0032*/ 	.short	0x0101


	//----- nvinfo : EIATTR_VRC_CTA_INIT_COUNT
	.align		4
        /*0034*/ 	.byte	0x02, 0x4a
	.zero		1
	.zero		1


	//----- nvinfo : EIATTR_EXIT_INSTR_OFFSETS
	.align		4
        /*0038*/ 	.byte	0x04, 0x1c
        /*003a*/ 	.short	(.L_32 - .L_31)


	//   ....[0]....
.L_31:
        /*003c*/ 	.word	0x00000120


	//----- nvinfo : EIATTR_CBANK_PARAM_SIZE
	.align		4
.L_32:
        /*0040*/ 	.byte	0x03, 0x19
        /*0042*/ 	.short	0x0010


	//----- nvinfo : EIATTR_PARAM_CBANK
	.align		4
        /*0044*/ 	.byte	0x04, 0x0a
        /*0046*/ 	.short	(.L_34 - .L_33)
	.align		4
.L_33:
        /*0048*/ 	.word	index@(.nv.constant0._Z5gInitPfS_)
        /*004c*/ 	.short	0x0380
        /*004e*/ 	.short	0x0010


	//----- nvinfo : EIATTR_SW_WAR
	.align		4
.L_34:
        /*0050*/ 	.byte	0x04, 0x36
        /*0052*/ 	.short	(.L_36 - .L_35)
.L_35:
        /*0054*/ 	.word	0x00000008
.L_36:


//--------------------- .nv.callgraph             --------------------------
	.section	.nv.callgraph,"",@"SHT_CUDA_CALLGRAPH"
	.align	4
	.sectionentsize	8
	.align		4
        /*0000*/ 	.word	0x00000000
	.align		4
        /*0004*/ 	.word	0xffffffff
	.align		4
        /*0008*/ 	.word	0x00000000
	.align		4
        /*000c*/ 	.word	0xfffffffe
	.align		4
        /*0010*/ 	.word	0x00000000
	.align		4
        /*0014*/ 	.word	0xfffffffd
	.align		4
        /*0018*/ 	.word	0x00000000
	.align		4
        /*001c*/ 	.word	0xfffffffc


//--------------------- .nv.constant4             --------------------------
	.section	.nv.constant4,"a",@progbits
	.align	8
	.align		8
.nv.constant4:
        /*0000*/ 	.dword	s


//--------------------- .text._Z14gScalarProductPfS_ --------------------------
	.section	.text._Z14gScalarProductPfS_,"ax",@progbits
	.align	128
        .global         _Z14gScalarProductPfS_
        .type           _Z14gScalarProductPfS_,@function
        .size           _Z14gScalarProductPfS_,(.L_x_2 - _Z14gScalarProductPfS_)
        .other          _Z14gScalarProductPfS_,@"STO_CUDA_ENTRY STV_DEFAULT"
_Z14gScalarProductPfS_:
.text._Z14gScalarProductPfS_:
[----:B------:R-:W-:Y:S01]  /*0000*/  LDC R1, c[0x0][0x37c] ;  /* 0x0000df00ff017b82 */ /* 0x000fe20000000800 */
[----:B------:R-:W0:Y:S07]  /*0010*/  S2R R7, SR_TID.X ;  /* 0x0000000000077919 */ /* 0x000e2e0000002100 */
[----:B------:R-:W0:Y:S01]  /*0020*/  S2UR UR6, SR_CTAID.X ;  /* 0x00000000000679c3 */ /* 0x000e220000002500 */
[----:B------:R-:W1:Y:S07]  /*0030*/  LDCU.64 UR4, c[0x0][0x358] ;  /* 0x00006b00ff0477ac */ /* 0x000e6e0008000a00 */
[----:B------:R-:W0:Y:S08]  /*0040*/  LDC R0, c[0x0][0x360] ;  /* 0x0000d800ff007b82 */ /* 0x000e300000000800 */
[----:B------:R-:W2:Y:S08]  /*0050*/  LDC.64 R2, c[0x0][0x380] ;  /* 0x0000e000ff027b82 */ /* 0x000eb00000000a00 */
[----:B------:R-:W3:Y:S01]  /*0060*/  LDC.64 R4, c[0x0][0x388] ;  /* 0x0000e200ff047b82 */ /* 0x000ee20000000a00 */
[----:B0-----:R-:W-:-:S04]  /*0070*/  IMAD R7, R0, UR6, R7 ;  /* 0x0000000600077c24 */ /* 0x001fc8000f8e0207 */
[----:B--2---:R-:W-:-:S06]  /*0080*/  IMAD.WIDE R2, R7, 0x4, R2 ;  /* 0x0000000407027825 */ /* 0x004fcc00078e0202 */
[----:B-1----:R-:W2:Y:S01]  /*0090*/  LDG.E R2, desc[UR4][R2.64] ;  /* 0x0000000402027981 */ /* 0x002ea2000c1e1900 */
[----:B---3--:R-:W-:-:S06]  /*00a0*/  IMAD.WIDE R4, R7, 0x4, R4 ;  /* 0x0000000407047825 */ /* 0x008fcc00078e0204 */
[----:B------:R-:W2:Y:S01]  /*00b0*/  LDG.E R5, desc[UR4][R4.64] ;  /* 0x0000000404057981 */ /* 0x000ea2000c1e1900 */
[----:B------:R-:W0:Y:S01]  /*00c0*/  LDC.64 R6, c[0x4][RZ] ;  /* 0x01000000ff067b82 */ /* 0x000e220000000a00 */
[----:B--2---:R-:W-:-:S05]  /*00d0*/  FMUL R9, R2, R5 ;  /* 0x0000000502097220 */ /* 0x004fca0000400000 */
[----:B0-----:R-:W-:Y:S01]  /*00e0*/  REDG.E.ADD.F32.FTZ.RN.STRONG.GPU desc[UR4][R6.64], R9 ;  /* 0x00000009060079a6 */ /* 0x001fe2000c12f304 */
[----:B------:R-:W-:Y:S05]  /*00f0*/  EXIT ;  /* 0x000000000000794d */ /* 0x000fea0003800000 */
.L_x_0:
[----:B------:R-:W-:-:S00]  /*0100*/  BRA `(.L_x_0) ;  /* 0xfffffffc00fc7947 */ /* 0x000fc0000383ffff */
[----:B------:R-:W-:-:S00]  /*0110*/  NOP ;  /* 0x0000000000007918 */ /* 0x000fc00000000000 */
        /* <DEDUP_REMOVED lines=14> */
.L_x_2:


//--------------------- .text._Z5gInitPfS_        --------------------------
	.section	.text._Z5gInitPfS_,"ax",@progbits
	.align	128
        .global         _Z5gInitPfS_
        .type           _Z5gInitPfS_,@function
        .size           _Z5gInitPfS_,(.L_x_3 - _Z5gInitPfS_)
        .other          _Z5gInitPfS_,@"STO_CUDA_ENTRY STV_DEFAULT"
_Z5gInitPfS_:
.text._Z5gInitPfS_:
[----:B------:R-:W-:Y:S01]  /*0000*/  LDC R1, c[0x0][0x37c] ;  /* 0x0000df00ff017b82 */ /* 0x000fe20000000800 */
[----:B------:R-:W0:Y:S07]  /*0010*/  S2R R9, SR_TID.X ;  /* 0x0000000000097919 */ /* 0x000e2e0000002100 */
[----:B------:R-:W0:Y:S01]  /*0020*/  S2UR UR4, SR_CTAID.X ;  /* 0x00000000000479c3 */ /* 0x000e220000002500 */
[----:B------:R-:W-:Y:S01]  /*0030*/  UMOV UR5, 0x3f847ae1 ;  /* 0x3f847ae100057882 */ /* 0x000fe20000000000 */
[----:B------:R-:W-:-:S06]  /*0040*/  MOV R11, 0x3c23d70a ;  /* 0x3c23d70a000b7802 */ /* 0x000fcc0000000f00 */
[----:B------:R-:W0:Y:S08]  /*0050*/  LDC R0, c[0x0][0x360] ;  /* 0x0000d800ff007b82 */ /* 0x000e300000000800 */
[----:B------:R-:W1:Y:S08]  /*0060*/  LDC.64 R4, c[0x0][0x380] ;  /* 0x0000e000ff047b82 */ /* 0x000e700000000a00 */
[----:B------:R-:W2:Y:S01]  /*0070*/  LDC.64 R6, c[0x0][0x388] ;  /* 0x0000e200ff067b82 */ /* 0x000ea20000000a00 */
[----:B0-----:R-:W-:Y:S01]  /*0080*/  IMAD R9, R0, UR4, R9 ;  /* 0x0000000400097c24 */ /* 0x001fe2000f8e0209 */
[----:B------:R-:W-:-:S03]  /*0090*/  UMOV UR4, 0x47ae147b ;  /* 0x47ae147b00047882 */ /* 0x000fc60000000000 */
[----:B------:R-:W0:Y:S01]  /*00a0*/  I2F.F64 R2, R9 ;  /* 0x0000000900027312 */ /* 0x000e220000201c00 */
[----:B-1----:R-:W-:-:S04]  /*00b0*/  IMAD.WIDE R4, R9, 0x4, R4 ;  /* 0x0000000409047825 */ /* 0x002fc800078e0204 */
[----:B--2---:R-:W-:Y:S01]  /*00c0*/  IMAD.WIDE R6, R9, 0x4, R6 ;  /* 0x0000000409067825 */ /* 0x004fe200078e0206 */
[----:B0-----:R-:W-:Y:S01]  /*00d0*/  DMUL R2, R2, UR4 ;  /* 0x0000000402027c28 */ /* 0x001fe20008000000 */
[----:B------:R-:W0:Y:S09]  /*00e0*/  LDCU.64 UR4, c[0x0][0x358] ;  /* 0x00006b00ff0477ac */ /* 0x000e320008000a00 */
[----:B------:R-:W0:Y:S02]  /*00f0*/  F2F.F32.F64 R3, R2 ;  /* 0x0000000200037310 */ /* 0x000e240000301000 */
[----:B0-----:R-:W-:Y:S04]  /*0100*/  STG.E desc[UR4][R4.64], R3 ;  /* 0x0000000304007986 */ /* 0x001fe8000c101904 */
[----:B------:R-:W-:Y:S01]  /*0110*/  STG.E desc[UR4][R6.64], R11 ;  /* 0x0000000b06007986 */ /* 0x000fe2000c101904 */
[----:B------:R-:W-:Y:S05]  /*0120*/  EXIT ;  /* 0x000000000000794d */ /* 0x000fea0003800000 */
.L_x_1:
        /* <DEDUP_REMOVED lines=13> */
.L_x_3:


//--------------------- .nv.shared.reserved.0     --------------------------
	.section	.nv.shared.reserved.0,"aw",@nobits
	.weak		__nv_reservedSMEM_offset_0_alias
	.size		__nv_reservedSMEM_offset_0_alias, 0, 64
	.other		__nv_reservedSMEM_offset_0_alias,@"STO_CUDA_RESERVED_SHARED STV_DEFAULT"
__nv_reservedSMEM_offset_0_alias:
	.zero		0
	.zero		64


//--------------------- .nv.global                --------------------------
	.section	.nv.global,"aw",@nobits
	.align	4
.nv.global:
	.type		s,@object
	.size		s,(.L_0 - s)
s:
	.zero		4
.L_0:


//--------------------- .nv.constant0._Z14gScalarProductPfS_ --------------------------
	.section	.nv.constant0._Z14gScalarProductPfS_,"a",@progbits
	.sectionflags	@""
	.align	4
.nv.constant0._Z14gScalarProductPfS_:
	.zero		912


//--------------------- .nv.constant0._Z5gInitPfS_ --------------------------
	.section	.nv.constant0._Z5gInitPfS_,"a",@progbits
	.sectionflags	@""
	.align	4
.nv.constant0._Z5gInitPfS_:
	.zero		912


//--------------------- SYMBOLS --------------------------

	.type		.nv.reservedSmem.offset0,@object
	.size		.nv.reservedSmem.offset0,0x4
